//
// Generated by NVIDIA NVVM Compiler
//
// Compiler Build ID: CL-36424714
// Cuda compilation tools, release 13.0, V13.0.88
// Based on NVVM 20.0.0
//

.version 9.0
.target sm_100
.address_size 64

	// .globl	_Z25kernel_all_threads_mallocPPvPyS1_
.extern .func  (.param .b64 func_retval0) malloc
(
	.param .b64 malloc_param_0
)
;
.extern .func free
(
	.param .b64 free_param_0
)
;

.visible .entry _Z25kernel_all_threads_mallocPPvPyS1_(
	.param .u64 .ptr .align 1 _Z25kernel_all_threads_mallocPPvPyS1__param_0,
	.param .u64 .ptr .align 1 _Z25kernel_all_threads_mallocPPvPyS1__param_1,
	.param .u64 .ptr .align 1 _Z25kernel_all_threads_mallocPPvPyS1__param_2
)
{
	.reg .b32 	%r<2>;
	.reg .b64 	%rd<19>;

	ld.param.u64 	%rd5, [_Z25kernel_all_threads_mallocPPvPyS1__param_0];
	ld.param.u64 	%rd6, [_Z25kernel_all_threads_mallocPPvPyS1__param_1];
	ld.param.u64 	%rd7, [_Z25kernel_all_threads_mallocPPvPyS1__param_2];
	cvta.to.global.u64 	%rd8, %rd7;
	cvta.to.global.u64 	%rd9, %rd6;
	cvta.to.global.u64 	%rd10, %rd5;
	mov.u32 	%r1, %tid.x;
	// begin inline asm
	mov.u64 	%rd1, %clock64;
	// end inline asm
	{ // callseq 0, 0
	.param .b64 param0;
	st.param.b64 	[param0], 4;
	.param .b64 retval0;
	call.uni (retval0), 
	malloc, 
	(
	param0
	);
	ld.param.b64 	%rd11, [retval0];
	} // callseq 0
	// begin inline asm
	mov.u64 	%rd2, %clock64;
	// end inline asm
	mul.wide.u32 	%rd13, %r1, 8;
	add.s64 	%rd14, %rd10, %rd13;
	st.global.u64 	[%rd14], %rd11;
	// begin inline asm
	mov.u64 	%rd3, %clock64;
	// end inline asm
	{ // callseq 1, 0
	.param .b64 param0;
	st.param.b64 	[param0], %rd11;
	call.uni 
	free, 
	(
	param0
	);
	} // callseq 1
	// begin inline asm
	mov.u64 	%rd4, %clock64;
	// end inline asm
	sub.s64 	%rd15, %rd2, %rd1;
	atom.global.add.u64 	%rd16, [%rd9], %rd15;
	sub.s64 	%rd17, %rd4, %rd3;
	atom.global.add.u64 	%rd18, [%rd8], %rd17;
	ret;

}
	// .globl	_Z24kernel_one_thread_mallocPPvPyS1_
.visible .entry _Z24kernel_one_thread_mallocPPvPyS1_(
	.param .u64 .ptr .align 1 _Z24kernel_one_thread_mallocPPvPyS1__param_0,
	.param .u64 .ptr .align 1 _Z24kernel_one_thread_mallocPPvPyS1__param_1,
	.param .u64 .ptr .align 1 _Z24kernel_one_thread_mallocPPvPyS1__param_2
)
{
	.reg .pred 	%p<2>;
	.reg .b32 	%r<4>;
	.reg .b64 	%rd<18>;

	ld.param.u64 	%rd1, [_Z24kernel_one_thread_mallocPPvPyS1__param_0];
	ld.param.u64 	%rd2, [_Z24kernel_one_thread_mallocPPvPyS1__param_1];
	ld.param.u64 	%rd3, [_Z24kernel_one_thread_mallocPPvPyS1__param_2];
	mov.u32 	%r1, %tid.x;
	setp.ne.s32 	%p1, %r1, 0;
	@%p1 bra 	$L__BB1_2;
	cvta.to.global.u64 	%rd8, %rd1;
	cvta.to.global.u64 	%rd9, %rd2;
	cvta.to.global.u64 	%rd10, %rd3;
	// begin inline asm
	mov.u64 	%rd4, %clock64;
	// end inline asm
	mov.u32 	%r2, %ntid.x;
	shl.b32 	%r3, %r2, 2;
	cvt.u64.u32 	%rd11, %r3;
	{ // callseq 2, 0
	.param .b64 param0;
	st.param.b64 	[param0], %rd11;
	.param .b64 retval0;
	call.uni (retval0), 
	malloc, 
	(
	param0
	);
	ld.param.b64 	%rd12, [retval0];
	} // callseq 2
	// begin inline asm
	mov.u64 	%rd5, %clock64;
	// end inline asm
	st.global.u64 	[%rd8], %rd12;
	// begin inline asm
	mov.u64 	%rd6, %clock64;
	// end inline asm
	{ // callseq 3, 0
	.param .b64 param0;
	st.param.b64 	[param0], %rd12;
	call.uni 
	free, 
	(
	param0
	);
	} // callseq 3
	// begin inline asm
	mov.u64 	%rd7, %clock64;
	// end inline asm
	sub.s64 	%rd14, %rd5, %rd4;
	atom.global.add.u64 	%rd15, [%rd9], %rd14;
	sub.s64 	%rd16, %rd7, %rd6;
	atom.global.add.u64 	%rd17, [%rd10], %rd16;
$L__BB1_2:
	ret;

}


// ===== COMPILED SASS (sm_100) =====

	.target	sm_100

	.elftype	@"ET_EXEC"


//--------------------- .note.nv.tkinfo           --------------------------
	.section	.note.nv.tkinfo,"",@"SHT_NOTE"
	.sectionflags	@"SHF_NOTE_NV_TKINFO"
	.tkinfo
        /*0018*/ 	.word	0x00000002
        /*0030*/ 	.string	""
        /*0030*/ 	.string	"ptxas"
        /*0030*/ 	.string	"Cuda compilation tools, release 13.0, V13.0.88"
        /*0030*/ 	.string	"Build cuda_13.0.r13.0/compiler.36424714_0"
        /*0030*/ 	.string	"-arch sm_100 -m 64 "



//--------------------- .note.nv.cuinfo           --------------------------
	.section	.note.nv.cuinfo,"",@"SHT_NOTE"
	.sectionflags	@"SHF_NOTE_NV_CUINFO"
        /*0018*/ 	.short	0x0002
        /*001a*/ 	.short	0x0064
        /*001c*/ 	.short	0x0082
	.zero		2


//--------------------- .nv.info                  --------------------------
	.section	.nv.info,"",@"SHT_CUDA_INFO"
	.align	4


	//----- nvinfo : EIATTR_REGCOUNT
	.align		4
        /*0000*/ 	.byte	0x04, 0x2f
        /*0002*/ 	.short	(.L_1 - .L_0)
	.align		4
.L_0:
        /*0004*/ 	.word	index@(_Z25kernel_all_threads_mallocPPvPyS1_)
        /*0008*/ 	.word	0x0000001a


	//----- nvinfo : EIATTR_FRAME_SIZE
	.align		4
.L_1:
        /*000c*/ 	.byte	0x04, 0x11
        /*000e*/ 	.short	(.L_3 - .L_2)
	.align		4
.L_2:
        /*0010*/ 	.word	index@(_Z25kernel_all_threads_mallocPPvPyS1_)
        /*0014*/ 	.word	0x00000000


	//----- nvinfo : EIATTR_REGCOUNT
	.align		4
.L_3:
        /*0018*/ 	.byte	0x04, 0x2f
        /*001a*/ 	.short	(.L_5 - .L_4)
	.align		4
.L_4:
        /*001c*/ 	.word	index@(_Z24kernel_one_thread_mallocPPvPyS1_)
        /*0020*/ 	.word	0x0000001a


	//----- nvinfo : EIATTR_FRAME_SIZE
	.align		4
.L_5:
        /*0024*/ 	.byte	0x04, 0x11
        /*0026*/ 	.short	(.L_7 - .L_6)
	.align		4
.L_6:
        /*0028*/ 	.word	index@(_Z24kernel_one_thread_mallocPPvPyS1_)
        /*002c*/ 	.word	0x00000000


	//----- nvinfo : EIATTR_MIN_STACK_SIZE
	.align		4
.L_7:
        /*0030*/ 	.byte	0x04, 0x12
        /*0032*/ 	.short	(.L_9 - .L_8)
	.align		4
.L_8:
        /*0034*/ 	.word	index@(_Z24kernel_one_thread_mallocPPvPyS1_)
        /*0038*/ 	.word	0x00000000


	//----- nvinfo : EIATTR_MIN_STACK_SIZE
	.align		4
.L_9:
        /*003c*/ 	.byte	0x04, 0x12
        /*003e*/ 	.short	(.L_11 - .L_10)
	.align		4
.L_10:
        /*0040*/ 	.word	index@(_Z25kernel_all_threads_mallocPPvPyS1_)
        /*0044*/ 	.word	0x00000000
.L_11:


//--------------------- .nv.compat                --------------------------
	.section	.nv.compat,"",@"SHT_CUDA_COMPAT_INFO"
	.align	4
        /*0000*/ 	.byte	0x02, 0x09, 0x00, 0x00, 0x02, 0x02, 0x01, 0x00, 0x02, 0x05, 0x05, 0x00, 0x03, 0x07, 0x01, 0x01
        /*0010*/ 	.byte	0x02, 0x03, 0x00, 0x00, 0x02, 0x06, 0x01, 0x00, 0x04, 0x0b, 0x08, 0x00, 0x09, 0x00, 0x00, 0x00
        /*0020*/ 	.byte	0x00, 0x00, 0x00, 0x00


//--------------------- .nv.info._Z24kernel_one_thread_mallocPPvPyS1_ --------------------------
	.section	.nv.info._Z24kernel_one_thread_mallocPPvPyS1_,"",@"SHT_CUDA_INFO"
	.sectionflags	@""
	.align	4


	//----- nvinfo : EIATTR_CUDA_API_VERSION
	.align		4
        /*0000*/ 	.byte	0x04, 0x37
        /*0002*/ 	.short	(.L_13 - .L_12)
.L_12:
        /*0004*/ 	.word	0x00000082


	//----- nvinfo : EIATTR_KPARAM_INFO
	.align		4
.L_13:
        /*0008*/ 	.byte	0x04, 0x17
        /*000a*/ 	.short	(.L_15 - .L_14)
.L_14:
        /*000c*/ 	.word	0x00000000
        /*0010*/ 	.short	0x0002
        /*0012*/ 	.short	0x0010
        /*0014*/ 	.byte	0x00, 0xf5, 0x21, 0x00


	//----- nvinfo : EIATTR_KPARAM_INFO
	.align		4
.L_15:
        /*0018*/ 	.byte	0x04, 0x17
        /*001a*/ 	.short	(.L_17 - .L_16)
.L_16:
        /*001c*/ 	.word	0x00000000
        /*0020*/ 	.short	0x0001
        /*0022*/ 	.short	0x0008
        /*0024*/ 	.byte	0x00, 0xf5, 0x21, 0x00


	//----- nvinfo : EIATTR_KPARAM_INFO
	.align		4
.L_17:
        /*0028*/ 	.byte	0x04, 0x17
        /*002a*/ 	.short	(.L_19 - .L_18)
.L_18:
        /*002c*/ 	.word	0x00000000
        /*0030*/ 	.short	0x0000
        /*0032*/ 	.short	0x0000
        /*0034*/ 	.byte	0x00, 0xf5, 0x21, 0x00


	//----- nvinfo : EIATTR_SPARSE_MMA_MASK
	.align		4
.L_19:
        /*0038*/ 	.byte	0x03, 0x50
        /*003a*/ 	.short	0x0000


	//----- nvinfo : EIATTR_MAXREG_COUNT
	.align		4
        /*003c*/ 	.byte	0x03, 0x1b
        /*003e*/ 	.short	0x00ff


	//----- nvinfo : EIATTR_EXTERNS
	.align		4
        /*0040*/ 	.byte	0x04, 0x0f
        /*0042*/ 	.short	(.L_21 - .L_20)


	//   ....[0]....
	.align		4
.L_20:
        /*0044*/ 	.word	index@(malloc)


	//   ....[1]....
	.align		4
        /*0048*/ 	.word	index@(free)


	//----- nvinfo : EIATTR_MERCURY_ISA_VERSION
	.align		4
.L_21:
        /*004c*/ 	.byte	0x03, 0x5f
        /*004e*/ 	.short	0x0101


	//----- nvinfo : EIATTR_VRC_CTA_INIT_COUNT
	.align		4
        /*0050*/ 	.byte	0x02, 0x4a
	.zero		1
	.zero		1


	//----- nvinfo : EIATTR_SYSCALL_OFFSETS
	.align		4
        /*0054*/ 	.byte	0x04, 0x46
        /*0056*/ 	.short	(.L_23 - .L_22)


	//   ....[0]....
.L_22:
        /*0058*/ 	.word	0x000000d0


	//   ....[1]....
        /*005c*/ 	.word	0x00000150


	//----- nvinfo : EIATTR_EXIT_INSTR_OFFSETS
	.align		4
.L_23:
        /*0060*/ 	.byte	0x04, 0x1c
        /*0062*/ 	.short	(.L_25 - .L_24)


	//   ....[0]....
.L_24:
        /*0064*/ 	.word	0x00000030


	//   ....[1]....
        /*0068*/ 	.word	0x000001f0


	//----- nvinfo : EIATTR_CRS_STACK_SIZE
	.align		4
.L_25:
        /*006c*/ 	.byte	0x04, 0x1e
        /*006e*/ 	.short	(.L_27 - .L_26)
.L_26:
        /*0070*/ 	.word	0x00000000


	//----- nvinfo : EIATTR_CBANK_PARAM_SIZE
	.align		4
.L_27:
        /*0074*/ 	.byte	0x03, 0x19
        /*0076*/ 	.short	0x0018


	//----- nvinfo : EIATTR_PARAM_CBANK
	.align		4
        /*0078*/ 	.byte	0x04, 0x0a
        /*007a*/ 	.short	(.L_29 - .L_28)
	.align		4
.L_28:
        /*007c*/ 	.word	index@(.nv.constant0._Z24kernel_one_thread_mallocPPvPyS1_)
        /*0080*/ 	.short	0x0380
        /*0082*/ 	.short	0x0018


	//----- nvinfo : EIATTR_SW_WAR
	.align		4
.L_29:
        /*0084*/ 	.byte	0x04, 0x36
        /*0086*/ 	.short	(.L_31 - .L_30)
.L_30:
        /*0088*/ 	.word	0x00000008
.L_31:


//--------------------- .nv.info._Z25kernel_all_threads_mallocPPvPyS1_ --------------------------
	.section	.nv.info._Z25kernel_all_threads_mallocPPvPyS1_,"",@"SHT_CUDA_INFO"
	.sectionflags	@""
	.align	4


	//----- nvinfo : EIATTR_CUDA_API_VERSION
	.align		4
        /*0000*/ 	.byte	0x04, 0x37
        /*0002*/ 	.short	(.L_33 - .L_32)
.L_32:
        /*0004*/ 	.word	0x00000082


	//----- nvinfo : EIATTR_KPARAM_INFO
	.align		4
.L_33:
        /*0008*/ 	.byte	0x04, 0x17
        /*000a*/ 	.short	(.L_35 - .L_34)
.L_34:
        /*000c*/ 	.word	0x00000000
        /*0010*/ 	.short	0x0002
        /*0012*/ 	.short	0x0010
        /*0014*/ 	.byte	0x00, 0xf5, 0x21, 0x00


	//----- nvinfo : EIATTR_KPARAM_INFO
	.align		4
.L_35:
        /*0018*/ 	.byte	0x04, 0x17
        /*001a*/ 	.short	(.L_37 - .L_36)
.L_36:
        /*001c*/ 	.word	0x00000000
        /*0020*/ 	.short	0x0001
        /*0022*/ 	.short	0x0008
        /*0024*/ 	.byte	0x00, 0xf5, 0x21, 0x00


	//----- nvinfo : EIATTR_KPARAM_INFO
	.align		4
.L_37:
        /*0028*/ 	.byte	0x04, 0x17
        /*002a*/ 	.short	(.L_39 - .L_38)
.L_38:
        /*002c*/ 	.word	0x00000000
        /*0030*/ 	.short	0x0000
        /*0032*/ 	.short	0x0000
        /*0034*/ 	.byte	0x00, 0xf5, 0x21, 0x00


	//----- nvinfo : EIATTR_SPARSE_MMA_MASK
	.align		4
.L_39:
        /*0038*/ 	.byte	0x03, 0x50
        /*003a*/ 	.short	0x0000


	//----- nvinfo : EIATTR_MAXREG_COUNT
	.align		4
        /*003c*/ 	.byte	0x03, 0x1b
        /*003e*/ 	.short	0x00ff


	//----- nvinfo : EIATTR_EXTERNS
	.align		4
        /*0040*/ 	.byte	0x04, 0x0f
        /*0042*/ 	.short	(.L_41 - .L_40)


	//   ....[0]....
	.align		4
.L_40:
        /*0044*/ 	.word	index@(malloc)


	//   ....[1]....
	.align		4
        /*0048*/ 	.word	index@(free)


	//----- nvinfo : EIATTR_MERCURY_ISA_VERSION
	.align		4
.L_41:
        /*004c*/ 	.byte	0x03, 0x5f
        /*004e*/ 	.short	0x0101


	//----- nvinfo : EIATTR_INT_WARP_WIDE_INSTR_OFFSETS
	.align		4
        /*0050*/ 	.byte	0x04, 0x31
        /*0052*/ 	.short	(.L_43 - .L_42)


	//   ....[0]....
.L_42:
        /*0054*/ 	.word	0x00000160


	//----- nvinfo : EIATTR_VRC_CTA_INIT_COUNT
	.align		4
.L_43:
        /*0058*/ 	.byte	0x02, 0x4a
	.zero		1
	.zero		1


	//----- nvinfo : EIATTR_SYSCALL_OFFSETS
	.align		4
        /*005c*/ 	.byte	0x04, 0x46
        /*005e*/ 	.short	(.L_45 - .L_44)


	//   ....[0]....
.L_44:
        /*0060*/ 	.word	0x00000090


	//   ....[1]....
        /*0064*/ 	.word	0x00000120


	//----- nvinfo : EIATTR_EXIT_INSTR_OFFSETS
	.align		4
.L_45:
        /*0068*/ 	.byte	0x04, 0x1c
        /*006a*/ 	.short	(.L_47 - .L_46)


	//   ....[0]....
.L_46:
        /*006c*/ 	.word	0x00000270


	//----- nvinfo : EIATTR_CBANK_PARAM_SIZE
	.align		4
.L_47:
        /*0070*/ 	.byte	0x03, 0x19
        /*0072*/ 	.short	0x0018


	//----- nvinfo : EIATTR_PARAM_CBANK
	.align		4
        /*0074*/ 	.byte	0x04, 0x0a
        /*0076*/ 	.short	(.L_49 - .L_48)
	.align		4
.L_48:
        /*0078*/ 	.word	index@(.nv.constant0._Z25kernel_all_threads_mallocPPvPyS1_)
        /*007c*/ 	.short	0x0380
        /*007e*/ 	.short	0x0018


	//----- nvinfo : EIATTR_SW_WAR
	.align		4
.L_49:
        /*0080*/ 	.byte	0x04, 0x36
        /*0082*/ 	.short	(.L_51 - .L_50)
.L_50:
        /*0084*/ 	.word	0x00000008
.L_51:


//--------------------- .nv.callgraph             --------------------------
	.section	.nv.callgraph,"",@"SHT_CUDA_CALLGRAPH"
	.align	4
	.sectionentsize	8
	.align		4
        /*0000*/ 	.word	0x00000000
	.align		4
        /*0004*/ 	.word	0xffffffff
	.align		4
        /*0008*/ 	.word	index@(_Z24kernel_one_thread_mallocPPvPyS1_)
	.align		4
        /*000c*/ 	.word	index@(free)
	.align		4
        /*0010*/ 	.word	index@(_Z24kernel_one_thread_mallocPPvPyS1_)
	.align		4
        /*0014*/ 	.word	index@(malloc)
	.align		4
        /*0018*/ 	.word	index@(_Z25kernel_all_threads_mallocPPvPyS1_)
	.align		4
        /*001c*/ 	.word	index@(free)
	.align		4
        /*0020*/ 	.word	index@(_Z25kernel_all_threads_mallocPPvPyS1_)
	.align		4
        /*0024*/ 	.word	index@(malloc)
	.align		4
        /*0028*/ 	.word	0x00000000
	.align		4
        /*002c*/ 	.word	0xfffffffe
	.align		4
        /*0030*/ 	.word	0x00000000
	.align		4
        /*0034*/ 	.word	0xfffffffd
	.align		4
        /*0038*/ 	.word	0x00000000
	.align		4
        /*003c*/ 	.word	0xfffffffc


//--------------------- .nv.constant4             --------------------------
	.section	.nv.constant4,"a",@progbits
	.align	8
	.align		8
.nv.constant4:
        /*0000*/ 	.dword	malloc
	.align		8
        /*0008*/ 	.dword	free


//--------------------- .text._Z24kernel_one_thread_mallocPPvPyS1_ --------------------------
	.section	.text._Z24kernel_one_thread_mallocPPvPyS1_,"ax",@progbits
	.align	128
        .global         _Z24kernel_one_thread_mallocPPvPyS1_
        .type           _Z24kernel_one_thread_mallocPPvPyS1_,@function
        .size           _Z24kernel_one_thread_mallocPPvPyS1_,(.L_x_6 - _Z24kernel_one_thread_mallocPPvPyS1_)
        .other          _Z24kernel_one_thread_mallocPPvPyS1_,@"STO_CUDA_ENTRY STV_DEFAULT"
_Z24kernel_one_thread_mallocPPvPyS1_:
.text._Z24kernel_one_thread_mallocPPvPyS1_:
[----:B------:R-:W0:Y:S01]  /*0000*/  LDC R1, c[0x0][0x37c] ;  /* 0x0000df00ff017b82 */ /* 0x000e220000000800 */
[----:B------:R-:W1:Y:S02]  /*0010*/  S2R R0, SR_TID.X ;  /* 0x0000000000007919 */ /* 0x000e640000002100 */
[----:B-1----:R-:W-:-:S13]  /*0020*/  ISETP.NE.AND P0, PT, R0, RZ, PT ;  /* 0x000000ff0000720c */ /* 0x002fda0003f05270 */
[----:B------:R-:W-:Y:S05]  /*0030*/  @P0 EXIT ;  /* 0x000000000000094d */ /* 0x000fea0003800000 */
[----:B------:R-:W-:Y:S01]  /*0040*/  CS2R R16, SR_CLOCKLO ;  /* 0x0000000000107805 */ /* 0x000fe20000015000 */
[----:B------:R-:W1:Y:S01]  /*0050*/  LDCU UR4, c[0x0][0x360] ;  /* 0x00006c00ff0477ac */ /* 0x000e620008000800 */
[----:B------:R-:W-:Y:S01]  /*0060*/  MOV R0, 0x0 ;  /* 0x0000000000007802 */ /* 0x000fe20000000f00 */
[----:B------:R-:W-:Y:S01]  /*0070*/  IMAD.MOV.U32 R5, RZ, RZ, RZ ;  /* 0x000000ffff057224 */ /* 0x000fe200078e00ff */
[----:B------:R-:W2:Y:S02]  /*0080*/  LDCU.64 UR36, c[0x0][0x358] ;  /* 0x00006b00ff2477ac */ /* 0x000ea40008000a00 */
[----:B------:R3:W4:Y:S01]  /*0090*/  LDC.64 R2, c[0x4][R0] ;  /* 0x0100000000027b82 */ /* 0x0007220000000a00 */
[----:B-1----:R-:W-:-:S06]  /*00a0*/  USHF.L.U32 UR4, UR4, 0x2, URZ ;  /* 0x0000000204047899 */ /* 0x002fcc00080006ff */
[----:B--23--:R-:W-:-:S07]  /*00b0*/  IMAD.U32 R4, RZ, RZ, UR4 ;  /* 0x00000004ff047e24 */ /* 0x00cfce000f8e00ff */
[----:B------:R-:W-:-:S07]  /*00c0*/  LEPC R20, `(.L_x_0) ;  /* 0x000000001014794e */ /* 0x000fce0000000000 */
[----:B0---4-:R-:W-:Y:S05]  /*00d0*/  CALL.ABS.NOINC R2 ;  /* 0x0000000002007343 */ /* 0x011fea0003c00000 */
.L_x_0:
[----:B------:R-:W-:Y:S01]  /*00e0*/  CS2R R22, SR_CLOCKLO ;  /* 0x0000000000167805 */ /* 0x000fe20000015000 */
[----:B------:R-:W0:Y:S02]  /*00f0*/  LDC.64 R2, c[0x0][0x380] ;  /* 0x0000e000ff027b82 */ /* 0x000e240000000a00 */
[----:B0-----:R0:W-:Y:S01]  /*0100*/  STG.E.64 desc[UR36][R2.64], R4 ;  /* 0x0000000402007986 */ /* 0x0011e2000c101b24 */
[----:B------:R-:W-:Y:S02]  /*0110*/  CS2R R18, SR_CLOCKLO ;  /* 0x0000000000127805 */ /* 0x000fe40000015000 */
[----:B0-----:R-:W-:-:S06]  /*0120*/  MOV R2, 0x8 ;  /* 0x0000000800027802 */ /* 0x001fcc0000000f00 */
[----:B------:R-:W0:Y:S02]  /*0130*/  LDC.64 R2, c[0x4][R2] ;  /* 0x0100000002027b82 */ /* 0x000e240000000a00 */
[----:B------:R-:W-:-:S07]  /*0140*/  LEPC R20, `(.L_x_1) ;  /* 0x000000001014794e */ /* 0x000fce0000000000 */
[----:B0-----:R-:W-:Y:S05]  /*0150*/  CALL.ABS.NOINC R2 ;  /* 0x0000000002007343 */ /* 0x001fea0003c00000 */
.L_x_1:
[----:B------:R-:W-:Y:S01]  /*0160*/  CS2R R6, SR_CLOCKLO ;  /* 0x0000000000067805 */ /* 0x000fe20000015000 */
[----:B------:R-:W0:Y:S01]  /*0170*/  LDC.64 R2, c[0x0][0x388] ;  /* 0x0000e200ff027b82 */ /* 0x000e220000000a00 */
[----:B------:R-:W-:-:S04]  /*0180*/  IADD3 R8, P0, PT, -R16, R22, RZ ;  /* 0x0000001610087210 */ /* 0x000fc80007f1e1ff */
[----:B------:R-:W-:Y:S01]  /*0190*/  IADD3 R6, P1, PT, -R18, R6, RZ ;  /* 0x0000000612067210 */ /* 0x000fe20007f3e1ff */
[----:B------:R-:W-:Y:S02]  /*01a0*/  IMAD.X R9, R23, 0x1, ~R17, P0 ;  /* 0x0000000117097824 */ /* 0x000fe400000e0e11 */
[----:B------:R-:W1:Y:S02]  /*01b0*/  LDC.64 R4, c[0x0][0x390] ;  /* 0x0000e400ff047b82 */ /* 0x000e640000000a00 */
[----:B------:R-:W-:Y:S01]  /*01c0*/  IMAD.X R7, R7, 0x1, ~R19, P1 ;  /* 0x0000000107077824 */ /* 0x000fe200008e0e13 */
[----:B0-----:R-:W-:Y:S04]  /*01d0*/  REDG.E.ADD.64.STRONG.GPU desc[UR36][R2.64], R8 ;  /* 0x000000080200798e */ /* 0x001fe8000c12e524 */
[----:B-1----:R-:W-:Y:S01]  /*01e0*/  REDG.E.ADD.64.STRONG.GPU desc[UR36][R4.64], R6 ;  /* 0x000000060400798e */ /* 0x002fe2000c12e524 */
[----:B------:R-:W-:Y:S05]  /*01f0*/  EXIT ;  /* 0x000000000000794d */ /* 0x000fea0003800000 */
.L_x_2:
[----:B------:R-:W-:-:S00]  /*0200*/  BRA `(.L_x_2) ;  /* 0xfffffffc00fc7947 */ /* 0x000fc0000383ffff */
[----:B------:R-:W-:-:S00]  /*0210*/  NOP ;  /* 0x0000000000007918 */ /* 0x000fc00000000000 */
        /* <DEDUP_REMOVED lines=14> */
.L_x_6:


//--------------------- .text._Z25kernel_all_threads_mallocPPvPyS1_ --------------------------
	.section	.text._Z25kernel_all_threads_mallocPPvPyS1_,"ax",@progbits
	.align	128
        .global         _Z25kernel_all_threads_mallocPPvPyS1_
        .type           _Z25kernel_all_threads_mallocPPvPyS1_,@function
        .size           _Z25kernel_all_threads_mallocPPvPyS1_,(.L_x_7 - _Z25kernel_all_threads_mallocPPvPyS1_)
        .other          _Z25kernel_all_threads_mallocPPvPyS1_,@"STO_CUDA_ENTRY STV_DEFAULT"
_Z25kernel_all_threads_mallocPPvPyS1_:
.text._Z25kernel_all_threads_mallocPPvPyS1_:
[----:B------:R-:W0:Y:S01]  /*0000*/  LDC R1, c[0x0][0x37c] ;  /* 0x0000df00ff017b82 */ /* 0x000e220000000800 */
[----:B------:R-:W1:Y:S01]  /*0010*/  S2R R19, SR_TID.X ;  /* 0x0000000000137919 */ /* 0x000e620000002100 */
[----:B------:R-:W2:Y:S01]  /*0020*/  LDCU.64 UR36, c[0x0][0x358] ;  /* 0x00006b00ff2477ac */ /* 0x000ea20008000a00 */
[----:B------:R-:W-:Y:S02]  /*0030*/  CS2R R16, SR_CLOCKLO ;  /* 0x0000000000107805 */ /* 0x000fe40000015000 */
[----:B------:R-:W-:Y:S01]  /*0040*/  MOV R0, 0x0 ;  /* 0x0000000000007802 */ /* 0x000fe20000000f00 */
[----:B------:R-:W-:Y:S02]  /*0050*/  IMAD.MOV.U32 R4, RZ, RZ, 0x4 ;  /* 0x00000004ff047424 */ /* 0x000fe400078e00ff */
[----:B------:R-:W-:Y:S01]  /*0060*/  IMAD.MOV.U32 R5, RZ, RZ, RZ ;  /* 0x000000ffff057224 */ /* 0x000fe200078e00ff */
[----:B------:R3:W4:Y:S06]  /*0070*/  LDC.64 R2, c[0x4][R0] ;  /* 0x0100000000027b82 */ /* 0x00072c0000000a00 */
[----:B------:R-:W-:-:S07]  /*0080*/  LEPC R20, `(.L_x_3) ;  /* 0x000000001014794e */ /* 0x000fce0000000000 */
[----:B01234-:R-:W-:Y:S05]  /*0090*/  CALL.ABS.NOINC R2 ;  /* 0x0000000002007343 */ /* 0x01ffea0003c00000 */
.L_x_3:
[----:B------:R-:W-:Y:S01]  /*00a0*/  CS2R R22, SR_CLOCKLO ;  /* 0x0000000000167805 */ /* 0x000fe20000015000 */
[----:B------:R-:W0:Y:S02]  /*00b0*/  LDC.64 R2, c[0x0][0x380] ;  /* 0x0000e000ff027b82 */ /* 0x000e240000000a00 */
[----:B0-----:R-:W-:-:S05]  /*00c0*/  IMAD.WIDE.U32 R2, R19, 0x8, R2 ;  /* 0x0000000813027825 */ /* 0x001fca00078e0002 */
[----:B------:R0:W-:Y:S01]  /*00d0*/  STG.E.64 desc[UR36][R2.64], R4 ;  /* 0x0000000402007986 */ /* 0x0001e2000c101b24 */
[----:B------:R-:W-:Y:S02]  /*00e0*/  CS2R R18, SR_CLOCKLO ;  /* 0x0000000000127805 */ /* 0x000fe40000015000 */
[----:B0-----:R-:W-:-:S06]  /*00f0*/  MOV R2, 0x8 ;  /* 0x0000000800027802 */ /* 0x001fcc0000000f00 */
[----:B------:R-:W0:Y:S02]  /*0100*/  LDC.64 R2, c[0x4][R2] ;  /* 0x0100000002027b82 */ /* 0x000e240000000a00 */
[----:B------:R-:W-:-:S07]  /*0110*/  LEPC R20, `(.L_x_4) ;  /* 0x000000001014794e */ /* 0x000fce0000000000 */
[----:B0-----:R-:W-:Y:S05]  /*0120*/  CALL.ABS.NOINC R2 ;  /* 0x0000000002007343 */ /* 0x001fea0003c00000 */
.L_x_4:
[----:B------:R-:W-:Y:S01]  /*0130*/  CS2R R6, SR_CLOCKLO ;  /* 0x0000000000067805 */ /* 0x000fe20000015000 */
[----:B------:R-:W0:Y:S01]  /*0140*/  S2R R9, SR_LANEID ;  /* 0x0000000000097919 */ /* 0x000e220000000000 */
[----:B------:R-:W1:Y:S01]  /*0150*/  LDC.64 R2, c[0x0][0x388] ;  /* 0x0000e200ff027b82 */ /* 0x000e620000000a00 */
[----:B------:R-:W-:Y:S01]  /*0160*/  VOTEU.ANY UR4, UPT, PT ;  /* 0x0000000000047886 */ /* 0x000fe200038e0100 */
[----:B------:R-:W-:Y:S01]  /*0170*/  IADD3 R0, P0, PT, -R16, R22, RZ ;  /* 0x0000001610007210 */ /* 0x000fe20007f1e1ff */
[----:B------:R-:W-:Y:S01]  /*0180*/  UFLO.U32 UR5, UR4 ;  /* 0x00000004000572bd */ /* 0x000fe200080e0000 */
[----:B------:R-:W-:Y:S01]  /*0190*/  IADD3 R8, P1, PT, -R18, R6, RZ ;  /* 0x0000000612087210 */ /* 0x000fe20007f3e1ff */
[----:B------:R-:W-:Y:S02]  /*01a0*/  UPOPC UR4, UR4 ;  /* 0x00000004000472bf */ /* 0x000fe40008000000 */
[----:B------:R-:W-:Y:S01]  /*01b0*/  IMAD.X R16, R23, 0x1, ~R17, P0 ;  /* 0x0000000117107824 */ /* 0x000fe200000e0e11 */
[----:B------:R-:W2:Y:S01]  /*01c0*/  LDC.64 R4, c[0x0][0x390] ;  /* 0x0000e400ff047b82 */ /* 0x000ea20000000a00 */
[----:B------:R-:W-:-:S02]  /*01d0*/  IMAD.X R6, R7, 0x1, ~R19, P1 ;  /* 0x0000000107067824 */ /* 0x000fc400008e0e13 */
[----:B------:R-:W-:Y:S02]  /*01e0*/  IMAD R11, R16, UR4, RZ ;  /* 0x00000004100b7c24 */ /* 0x000fe4000f8e02ff */
[----:B------:R-:W-:Y:S02]  /*01f0*/  IMAD R13, R6, UR4, RZ ;  /* 0x00000004060d7c24 */ /* 0x000fe4000f8e02ff */
[----:B------:R-:W-:-:S04]  /*0200*/  IMAD.WIDE.U32 R6, R0, UR4, RZ ;  /* 0x0000000400067c25 */ /* 0x000fc8000f8e00ff */
[----:B------:R-:W-:Y:S01]  /*0210*/  IMAD.IADD R7, R7, 0x1, R11 ;  /* 0x0000000107077824 */ /* 0x000fe200078e020b */
[----:B0-----:R-:W-:Y:S01]  /*0220*/  ISETP.EQ.U32.AND P0, PT, R9, UR5, PT ;  /* 0x0000000509007c0c */ /* 0x001fe2000bf02070 */
[----:B------:R-:W-:-:S04]  /*0230*/  IMAD.WIDE.U32 R8, R8, UR4, RZ ;  /* 0x0000000408087c25 */ /* 0x000fc8000f8e00ff */
[----:B------:R-:W-:-:S08]  /*0240*/  IMAD.IADD R9, R9, 0x1, R13 ;  /* 0x0000000109097824 */ /* 0x000fd000078e020d */
[----:B-1----:R-:W-:Y:S04]  /*0250*/  @P0 REDG.E.ADD.64.STRONG.GPU desc[UR36][R2.64], R6 ;  /* 0x000000060200098e */ /* 0x002fe8000c12e524 */
[----:B--2---:R-:W-:Y:S01]  /*0260*/  @P0 REDG.E.ADD.64.STRONG.GPU desc[UR36][R4.64], R8 ;  /* 0x000000080400098e */ /* 0x004fe2000c12e524 */
[----:B------:R-:W-:Y:S05]  /*0270*/  EXIT ;  /* 0x000000000000794d */ /* 0x000fea0003800000 */
.L_x_5:
        /* <DEDUP_REMOVED lines=16> */
.L_x_7:


//--------------------- .nv.shared.reserved.0     --------------------------
	.section	.nv.shared.reserved.0,"aw",@nobits
	.weak		__nv_reservedSMEM_offset_0_alias
	.size		__nv_reservedSMEM_offset_0_alias, 0, 64
	.other		__nv_reservedSMEM_offset_0_alias,@"STO_CUDA_RESERVED_SHARED STV_DEFAULT"
__nv_reservedSMEM_offset_0_alias:
	.zero		0
	.zero		64


//--------------------- .nv.constant0._Z24kernel_one_thread_mallocPPvPyS1_ --------------------------
	.section	.nv.constant0._Z24kernel_one_thread_mallocPPvPyS1_,"a",@progbits
	.sectionflags	@""
	.align	4
.nv.constant0._Z24kernel_one_thread_mallocPPvPyS1_:
	.zero		920


//--------------------- .nv.constant0._Z25kernel_all_threads_mallocPPvPyS1_ --------------------------
	.section	.nv.constant0._Z25kernel_all_threads_mallocPPvPyS1_,"a",@progbits
	.sectionflags	@""
	.align	4
.nv.constant0._Z25kernel_all_threads_mallocPPvPyS1_:
	.zero		920


//--------------------- SYMBOLS --------------------------

	.type		.nv.reservedSmem.offset0,@object
	.size		.nv.reservedSmem.offset0,0x4
	.type		malloc,@function
	.type		free,@function
